//
// Generated by NVIDIA NVVM Compiler
//
// Compiler Build ID: CL-36424714
// Cuda compilation tools, release 13.0, V13.0.88
// Based on NVVM 20.0.0
//

.version 9.0
.target sm_100
.address_size 64

	// .globl	_Z9transposePfS_ii
// _ZZ9transposePfS_iiE4tile has been demoted

.visible .entry _Z9transposePfS_ii(
	.param .u64 .ptr .align 1 _Z9transposePfS_ii_param_0,
	.param .u64 .ptr .align 1 _Z9transposePfS_ii_param_1,
	.param .u32 _Z9transposePfS_ii_param_2,
	.param .u32 _Z9transposePfS_ii_param_3
)
{
	.reg .pred 	%p<25>;
	.reg .b32 	%r<37>;
	.reg .b32 	%f<9>;
	.reg .b64 	%rd<21>;
	// demoted variable
	.shared .align 4 .b8 _ZZ9transposePfS_iiE4tile[4224];
	ld.param.u64 	%rd3, [_Z9transposePfS_ii_param_0];
	ld.param.u64 	%rd4, [_Z9transposePfS_ii_param_1];
	ld.param.u32 	%r18, [_Z9transposePfS_ii_param_2];
	ld.param.u32 	%r20, [_Z9transposePfS_ii_param_3];
	cvta.to.global.u64 	%rd1, %rd4;
	cvta.to.global.u64 	%rd2, %rd3;
	mov.u32 	%r21, %ctaid.x;
	shl.b32 	%r1, %r21, 5;
	mov.u32 	%r2, %tid.x;
	add.s32 	%r3, %r1, %r2;
	mov.u32 	%r22, %ctaid.y;
	shl.b32 	%r4, %r22, 5;
	mov.u32 	%r5, %tid.y;
	add.s32 	%r23, %r4, %r5;
	setp.ge.s32 	%p1, %r3, %r18;
	shl.b32 	%r24, %r2, 2;
	mov.u32 	%r25, _ZZ9transposePfS_iiE4tile;
	add.s32 	%r7, %r25, %r24;
	setp.ge.s32 	%p2, %r23, %r20;
	mad.lo.s32 	%r8, %r5, 132, %r7;
	or.pred  	%p3, %p1, %p2;
	@%p3 bra 	$L__BB0_2;
	mad.lo.s32 	%r26, %r23, %r18, %r3;
	mul.wide.s32 	%rd5, %r26, 4;
	add.s64 	%rd6, %rd1, %rd5;
	ld.global.f32 	%f1, [%rd6];
	st.shared.f32 	[%r8], %f1;
$L__BB0_2:
	setp.ge.s32 	%p4, %r3, %r18;
	add.s32 	%r9, %r23, 8;
	setp.ge.s32 	%p5, %r9, %r20;
	or.pred  	%p6, %p4, %p5;
	@%p6 bra 	$L__BB0_4;
	mad.lo.s32 	%r27, %r9, %r18, %r3;
	mul.wide.s32 	%rd7, %r27, 4;
	add.s64 	%rd8, %rd1, %rd7;
	ld.global.f32 	%f2, [%rd8];
	st.shared.f32 	[%r8+1056], %f2;
$L__BB0_4:
	setp.ge.s32 	%p7, %r3, %r18;
	add.s32 	%r10, %r23, 16;
	setp.ge.s32 	%p8, %r10, %r20;
	or.pred  	%p9, %p7, %p8;
	@%p9 bra 	$L__BB0_6;
	mad.lo.s32 	%r28, %r10, %r18, %r3;
	mul.wide.s32 	%rd9, %r28, 4;
	add.s64 	%rd10, %rd1, %rd9;
	ld.global.f32 	%f3, [%rd10];
	st.shared.f32 	[%r8+2112], %f3;
$L__BB0_6:
	setp.ge.s32 	%p10, %r3, %r18;
	add.s32 	%r11, %r23, 24;
	setp.ge.s32 	%p11, %r11, %r20;
	or.pred  	%p12, %p10, %p11;
	@%p12 bra 	$L__BB0_8;
	mad.lo.s32 	%r29, %r11, %r18, %r3;
	mul.wide.s32 	%rd11, %r29, 4;
	add.s64 	%rd12, %rd1, %rd11;
	ld.global.f32 	%f4, [%rd12];
	st.shared.f32 	[%r8+3168], %f4;
$L__BB0_8:
	bar.sync 	0;
	add.s32 	%r12, %r4, %r2;
	add.s32 	%r13, %r1, %r5;
	setp.ge.s32 	%p13, %r12, %r20;
	shl.b32 	%r30, %r2, 7;
	add.s32 	%r31, %r7, %r30;
	setp.ge.s32 	%p14, %r13, %r18;
	shl.b32 	%r32, %r5, 2;
	add.s32 	%r14, %r31, %r32;
	or.pred  	%p15, %p13, %p14;
	@%p15 bra 	$L__BB0_10;
	ld.shared.f32 	%f5, [%r14];
	mad.lo.s32 	%r33, %r13, %r20, %r12;
	mul.wide.s32 	%rd13, %r33, 4;
	add.s64 	%rd14, %rd2, %rd13;
	st.global.f32 	[%rd14], %f5;
$L__BB0_10:
	setp.ge.s32 	%p16, %r12, %r20;
	add.s32 	%r15, %r13, 8;
	setp.ge.s32 	%p17, %r15, %r18;
	or.pred  	%p18, %p16, %p17;
	@%p18 bra 	$L__BB0_12;
	ld.shared.f32 	%f6, [%r14+32];
	mad.lo.s32 	%r34, %r15, %r20, %r12;
	mul.wide.s32 	%rd15, %r34, 4;
	add.s64 	%rd16, %rd2, %rd15;
	st.global.f32 	[%rd16], %f6;
$L__BB0_12:
	setp.ge.s32 	%p19, %r12, %r20;
	add.s32 	%r16, %r13, 16;
	setp.ge.s32 	%p20, %r16, %r18;
	or.pred  	%p21, %p19, %p20;
	@%p21 bra 	$L__BB0_14;
	ld.shared.f32 	%f7, [%r14+64];
	mad.lo.s32 	%r35, %r16, %r20, %r12;
	mul.wide.s32 	%rd17, %r35, 4;
	add.s64 	%rd18, %rd2, %rd17;
	st.global.f32 	[%rd18], %f7;
$L__BB0_14:
	setp.ge.s32 	%p22, %r12, %r20;
	add.s32 	%r17, %r13, 24;
	setp.ge.s32 	%p23, %r17, %r18;
	or.pred  	%p24, %p22, %p23;
	@%p24 bra 	$L__BB0_16;
	ld.shared.f32 	%f8, [%r14+96];
	mad.lo.s32 	%r36, %r17, %r20, %r12;
	mul.wide.s32 	%rd19, %r36, 4;
	add.s64 	%rd20, %rd2, %rd19;
	st.global.f32 	[%rd20], %f8;
$L__BB0_16:
	ret;

}


// ===== COMPILED SASS (sm_100) =====

	.target	sm_100

	.elftype	@"ET_EXEC"


//--------------------- .note.nv.tkinfo           --------------------------
	.section	.note.nv.tkinfo,"",@"SHT_NOTE"
	.sectionflags	@"SHF_NOTE_NV_TKINFO"
	.tkinfo
        /*0018*/ 	.word	0x00000002
        /*0030*/ 	.string	""
        /*0030*/ 	.string	"ptxas"
        /*0030*/ 	.string	"Cuda compilation tools, release 13.0, V13.0.88"
        /*0030*/ 	.string	"Build cuda_13.0.r13.0/compiler.36424714_0"
        /*0030*/ 	.string	"-arch sm_100 -m 64 "



//--------------------- .note.nv.cuinfo           --------------------------
	.section	.note.nv.cuinfo,"",@"SHT_NOTE"
	.sectionflags	@"SHF_NOTE_NV_CUINFO"
        /*0018*/ 	.short	0x0002
        /*001a*/ 	.short	0x0064
        /*001c*/ 	.short	0x0082
	.zero		2


//--------------------- .nv.info                  --------------------------
	.section	.nv.info,"",@"SHT_CUDA_INFO"
	.align	4


	//----- nvinfo : EIATTR_REGCOUNT
	.align		4
        /*0000*/ 	.byte	0x04, 0x2f
        /*0002*/ 	.short	(.L_1 - .L_0)
	.align		4
.L_0:
        /*0004*/ 	.word	index@(_Z9transposePfS_ii)
        /*0008*/ 	.word	0x00000019


	//----- nvinfo : EIATTR_FRAME_SIZE
	.align		4
.L_1:
        /*000c*/ 	.byte	0x04, 0x11
        /*000e*/ 	.short	(.L_3 - .L_2)
	.align		4
.L_2:
        /*0010*/ 	.word	index@(_Z9transposePfS_ii)
        /*0014*/ 	.word	0x00000000


	//----- nvinfo : EIATTR_MIN_STACK_SIZE
	.align		4
.L_3:
        /*0018*/ 	.byte	0x04, 0x12
        /*001a*/ 	.short	(.L_5 - .L_4)
	.align		4
.L_4:
        /*001c*/ 	.word	index@(_Z9transposePfS_ii)
        /*0020*/ 	.word	0x00000000
.L_5:


//--------------------- .nv.compat                --------------------------
	.section	.nv.compat,"",@"SHT_CUDA_COMPAT_INFO"
	.align	4
        /*0000*/ 	.byte	0x02, 0x09, 0x00, 0x00, 0x02, 0x02, 0x01, 0x00, 0x02, 0x05, 0x05, 0x00, 0x03, 0x07, 0x01, 0x01
        /*0010*/ 	.byte	0x02, 0x03, 0x00, 0x00, 0x02, 0x06, 0x01, 0x00, 0x04, 0x0b, 0x08, 0x00, 0x09, 0x00, 0x00, 0x00
        /*0020*/ 	.byte	0x00, 0x00, 0x00, 0x00


//--------------------- .nv.info._Z9transposePfS_ii --------------------------
	.section	.nv.info._Z9transposePfS_ii,"",@"SHT_CUDA_INFO"
	.sectionflags	@""
	.align	4


	//----- nvinfo : EIATTR_CUDA_API_VERSION
	.align		4
        /*0000*/ 	.byte	0x04, 0x37
        /*0002*/ 	.short	(.L_7 - .L_6)
.L_6:
        /*0004*/ 	.word	0x00000082


	//----- nvinfo : EIATTR_KPARAM_INFO
	.align		4
.L_7:
        /*0008*/ 	.byte	0x04, 0x17
        /*000a*/ 	.short	(.L_9 - .L_8)
.L_8:
        /*000c*/ 	.word	0x00000000
        /*0010*/ 	.short	0x0003
        /*0012*/ 	.short	0x0014
        /*0014*/ 	.byte	0x00, 0xf0, 0x11, 0x00


	//----- nvinfo : EIATTR_KPARAM_INFO
	.align		4
.L_9:
        /*0018*/ 	.byte	0x04, 0x17
        /*001a*/ 	.short	(.L_11 - .L_10)
.L_10:
        /*001c*/ 	.word	0x00000000
        /*0020*/ 	.short	0x0002
        /*0022*/ 	.short	0x0010
        /*0024*/ 	.byte	0x00, 0xf0, 0x11, 0x00


	//----- nvinfo : EIATTR_KPARAM_INFO
	.align		4
.L_11:
        /*0028*/ 	.byte	0x04, 0x17
        /*002a*/ 	.short	(.L_13 - .L_12)
.L_12:
        /*002c*/ 	.word	0x00000000
        /*0030*/ 	.short	0x0001
        /*0032*/ 	.short	0x0008
        /*0034*/ 	.byte	0x00, 0xf5, 0x21, 0x00


	//----- nvinfo : EIATTR_KPARAM_INFO
	.align		4
.L_13:
        /*0038*/ 	.byte	0x04, 0x17
        /*003a*/ 	.short	(.L_15 - .L_14)
.L_14:
        /*003c*/ 	.word	0x00000000
        /*0040*/ 	.short	0x0000
        /*0042*/ 	.short	0x0000
        /*0044*/ 	.byte	0x00, 0xf5, 0x21, 0x00


	//----- nvinfo : EIATTR_SPARSE_MMA_MASK
	.align		4
.L_15:
        /*0048*/ 	.byte	0x03, 0x50
        /*004a*/ 	.short	0x0000


	//----- nvinfo : EIATTR_MAXREG_COUNT
	.align		4
        /*004c*/ 	.byte	0x03, 0x1b
        /*004e*/ 	.short	0x00ff


	//----- nvinfo : EIATTR_NUM_BARRIERS
	.align		4
        /*0050*/ 	.byte	0x02, 0x4c
        /*0052*/ 	.byte	0x01
	.zero		1


	//----- nvinfo : EIATTR_MERCURY_ISA_VERSION
	.align		4
        /*0054*/ 	.byte	0x03, 0x5f
        /*0056*/ 	.short	0x0101


	//----- nvinfo : EIATTR_VRC_CTA_INIT_COUNT
	.align		4
        /*0058*/ 	.byte	0x02, 0x4a
	.zero		1
	.zero		1


	//----- nvinfo : EIATTR_EXIT_INSTR_OFFSETS
	.align		4
        /*005c*/ 	.byte	0x04, 0x1c
        /*005e*/ 	.short	(.L_17 - .L_16)


	//   ....[0]....
.L_16:
        /*0060*/ 	.word	0x000004c0


	//   ....[1]....
        /*0064*/ 	.word	0x00000520


	//----- nvinfo : EIATTR_CBANK_PARAM_SIZE
	.align		4
.L_17:
        /*0068*/ 	.byte	0x03, 0x19
        /*006a*/ 	.short	0x0018


	//----- nvinfo : EIATTR_PARAM_CBANK
	.align		4
        /*006c*/ 	.byte	0x04, 0x0a
        /*006e*/ 	.short	(.L_19 - .L_18)
	.align		4
.L_18:
        /*0070*/ 	.word	index@(.nv.constant0._Z9transposePfS_ii)
        /*0074*/ 	.short	0x0380
        /*0076*/ 	.short	0x0018


	//----- nvinfo : EIATTR_SW_WAR
	.align		4
.L_19:
        /*0078*/ 	.byte	0x04, 0x36
        /*007a*/ 	.short	(.L_21 - .L_20)
.L_20:
        /*007c*/ 	.word	0x00000008
.L_21:


//--------------------- .nv.callgraph             --------------------------
	.section	.nv.callgraph,"",@"SHT_CUDA_CALLGRAPH"
	.align	4
	.sectionentsize	8
	.align		4
        /*0000*/ 	.word	0x00000000
	.align		4
        /*0004*/ 	.word	0xffffffff
	.align		4
        /*0008*/ 	.word	0x00000000
	.align		4
        /*000c*/ 	.word	0xfffffffe
	.align		4
        /*0010*/ 	.word	0x00000000
	.align		4
        /*0014*/ 	.word	0xfffffffd
	.align		4
        /*0018*/ 	.word	0x00000000
	.align		4
        /*001c*/ 	.word	0xfffffffc


//--------------------- .text._Z9transposePfS_ii  --------------------------
	.section	.text._Z9transposePfS_ii,"ax",@progbits
	.align	128
        .global         _Z9transposePfS_ii
        .type           _Z9transposePfS_ii,@function
        .size           _Z9transposePfS_ii,(.L_x_1 - _Z9transposePfS_ii)
        .other          _Z9transposePfS_ii,@"STO_CUDA_ENTRY STV_DEFAULT"
_Z9transposePfS_ii:
.text._Z9transposePfS_ii:
[----:B------:R-:W-:Y:S01]  /*0000*/  LDC R1, c[0x0][0x37c] ;  /* 0x0000df00ff017b82 */ /* 0x000fe20000000800 */
[----:B------:R-:W0:Y:S01]  /*0010*/  S2R R0, SR_TID.Y ;  /* 0x0000000000007919 */ /* 0x000e220000002200 */
[----:B------:R-:W1:Y:S01]  /*0020*/  LDCU.64 UR8, c[0x0][0x390] ;  /* 0x00007200ff0877ac */ /* 0x000e620008000a00 */
[----:B------:R-:W0:Y:S01]  /*0030*/  S2R R7, SR_CTAID.Y ;  /* 0x0000000000077919 */ /* 0x000e220000002600 */
[----:B------:R-:W2:Y:S01]  /*0040*/  LDCU.64 UR6, c[0x0][0x358] ;  /* 0x00006b00ff0677ac */ /* 0x000ea20008000a00 */
[----:B------:R-:W3:Y:S01]  /*0050*/  S2R R13, SR_CTAID.X ;  /* 0x00000000000d7919 */ /* 0x000ee20000002500 */
[----:B------:R-:W3:Y:S01]  /*0060*/  S2R R6, SR_TID.X ;  /* 0x0000000000067919 */ /* 0x000ee20000002100 */
[----:B0-----:R-:W-:-:S04]  /*0070*/  IMAD R15, R7, 0x20, R0 ;  /* 0x00000020070f7824 */ /* 0x001fc800078e0200 */
[C---:B------:R-:W-:Y:S01]  /*0080*/  VIADD R19, R15.reuse, 0x10 ;  /* 0x000000100f137836 */ /* 0x040fe20000000000 */
[C---:B------:R-:W-:Y:S02]  /*0090*/  IADD3 R17, PT, PT, R15.reuse, 0x8, RZ ;  /* 0x000000080f117810 */ /* 0x040fe40007ffe0ff */
[----:B------:R-:W-:Y:S01]  /*00a0*/  IADD3 R21, PT, PT, R15, 0x18, RZ ;  /* 0x000000180f157810 */ /* 0x000fe20007ffe0ff */
[----:B---3--:R-:W-:Y:S01]  /*00b0*/  IMAD R12, R13, 0x20, R6 ;  /* 0x000000200d0c7824 */ /* 0x008fe200078e0206 */
[----:B-1----:R-:W-:Y:S02]  /*00c0*/  ISETP.GE.AND P0, PT, R15, UR9, PT ;  /* 0x000000090f007c0c */ /* 0x002fe4000bf06270 */
[----:B------:R-:W-:Y:S02]  /*00d0*/  ISETP.GE.AND P3, PT, R17, UR9, PT ;  /* 0x0000000911007c0c */ /* 0x000fe4000bf66270 */
[----:B------:R-:W-:Y:S02]  /*00e0*/  ISETP.GE.AND P2, PT, R19, UR9, PT ;  /* 0x0000000913007c0c */ /* 0x000fe4000bf46270 */
[----:B------:R-:W-:-:S02]  /*00f0*/  ISETP.GE.AND P1, PT, R21, UR9, PT ;  /* 0x0000000915007c0c */ /* 0x000fc4000bf26270 */
[C---:B------:R-:W-:Y:S02]  /*0100*/  ISETP.GE.OR P0, PT, R12.reuse, UR8, P0 ;  /* 0x000000080c007c0c */ /* 0x040fe40008706670 */
[C---:B------:R-:W-:Y:S02]  /*0110*/  ISETP.GE.OR P3, PT, R12.reuse, UR8, P3 ;  /* 0x000000080c007c0c */ /* 0x040fe40009f66670 */
[C---:B------:R-:W-:Y:S02]  /*0120*/  ISETP.GE.OR P2, PT, R12.reuse, UR8, P2 ;  /* 0x000000080c007c0c */ /* 0x040fe40009746670 */
[----:B------:R-:W-:-:S07]  /*0130*/  ISETP.GE.OR P1, PT, R12, UR8, P1 ;  /* 0x000000080c007c0c */ /* 0x000fce0008f26670 */
[----:B------:R-:W0:Y:S01]  /*0140*/  @!P0 LDC.64 R10, c[0x0][0x388] ;  /* 0x0000e200ff0a8b82 */ /* 0x000e220000000a00 */
[--C-:B------:R-:W-:Y:S02]  /*0150*/  @!P0 IMAD R15, R15, UR8, R12.reuse ;  /* 0x000000080f0f8c24 */ /* 0x100fe4000f8e020c */
[--C-:B------:R-:W-:Y:S02]  /*0160*/  @!P3 IMAD R17, R17, UR8, R12.reuse ;  /* 0x000000081111bc24 */ /* 0x100fe4000f8e020c */
[--C-:B------:R-:W-:Y:S02]  /*0170*/  @!P2 IMAD R19, R19, UR8, R12.reuse ;  /* 0x000000081313ac24 */ /* 0x100fe4000f8e020c */
[----:B------:R-:W-:Y:S01]  /*0180*/  @!P1 IMAD R21, R21, UR8, R12 ;  /* 0x0000000815159c24 */ /* 0x000fe2000f8e020c */
[----:B------:R-:W1:Y:S08]  /*0190*/  @!P3 LDC.64 R8, c[0x0][0x388] ;  /* 0x0000e200ff08bb82 */ /* 0x000e700000000a00 */
[----:B------:R-:W3:Y:S08]  /*01a0*/  @!P2 LDC.64 R4, c[0x0][0x388] ;  /* 0x0000e200ff04ab82 */ /* 0x000ef00000000a00 */
[----:B------:R-:W4:Y:S01]  /*01b0*/  @!P1 LDC.64 R2, c[0x0][0x388] ;  /* 0x0000e200ff029b82 */ /* 0x000f220000000a00 */
[----:B0-----:R-:W-:-:S06]  /*01c0*/  @!P0 IMAD.WIDE R10, R15, 0x4, R10 ;  /* 0x000000040f0a8825 */ /* 0x001fcc00078e020a */
[----:B--2---:R0:W2:Y:S01]  /*01d0*/  @!P0 LDG.E R10, desc[UR6][R10.64] ;  /* 0x000000060a0a8981 */ /* 0x0040a2000c1e1900 */
[----:B-1----:R-:W-:-:S05]  /*01e0*/  @!P3 IMAD.WIDE R8, R17, 0x4, R8 ;  /* 0x000000041108b825 */ /* 0x002fca00078e0208 */
[----:B------:R-:W5:Y:S01]  /*01f0*/  @!P3 LDG.E R12, desc[UR6][R8.64] ;  /* 0x00000006080cb981 */ /* 0x000f62000c1e1900 */
[----:B---3--:R-:W-:-:S05]  /*0200*/  @!P2 IMAD.WIDE R4, R19, 0x4, R4 ;  /* 0x000000041304a825 */ /* 0x008fca00078e0204 */
[----:B------:R-:W3:Y:S01]  /*0210*/  @!P2 LDG.E R14, desc[UR6][R4.64] ;  /* 0x00000006040ea981 */ /* 0x000ee2000c1e1900 */
[----:B----4-:R-:W-:-:S05]  /*0220*/  @!P1 IMAD.WIDE R2, R21, 0x4, R2 ;  /* 0x0000000415029825 */ /* 0x010fca00078e0202 */
[----:B------:R1:W4:Y:S01]  /*0230*/  @!P1 LDG.E R16, desc[UR6][R2.64] ;  /* 0x0000000602109981 */ /* 0x000322000c1e1900 */
[----:B------:R-:W0:Y:S01]  /*0240*/  S2UR UR5, SR_CgaCtaId ;  /* 0x00000000000579c3 */ /* 0x000e220000008800 */
[----:B------:R-:W-:Y:S01]  /*0250*/  UMOV UR4, 0x400 ;  /* 0x0000040000047882 */ /* 0x000fe20000000000 */
[----:B------:R-:W-:Y:S01]  /*0260*/  IMAD R18, R13, 0x20, R0 ;  /* 0x000000200d127824 */ /* 0x000fe200078e0200 */
[----:B0-----:R-:W-:-:S06]  /*0270*/  ULEA UR4, UR5, UR4, 0x18 ;  /* 0x0000000405047291 */ /* 0x001fcc000f8ec0ff */
[----:B------:R-:W-:-:S05]  /*0280*/  LEA R11, R6, UR4, 0x2 ;  /* 0x00000004060b7c11 */ /* 0x000fca000f8e10ff */
[--C-:B-1----:R-:W-:Y:S02]  /*0290*/  IMAD R3, R6, 0x80, R11.reuse ;  /* 0x0000008006037824 */ /* 0x102fe400078e020b */
[----:B------:R-:W-:Y:S02]  /*02a0*/  IMAD R11, R0, 0x84, R11 ;  /* 0x00000084000b7824 */ /* 0x000fe400078e020b */
[C---:B------:R-:W-:Y:S01]  /*02b0*/  VIADD R20, R18.reuse, 0x8 ;  /* 0x0000000812147836 */ /* 0x040fe20000000000 */
[C---:B------:R-:W-:Y:S02]  /*02c0*/  IADD3 R22, PT, PT, R18.reuse, 0x10, RZ ;  /* 0x0000001012167810 */ /* 0x040fe40007ffe0ff */
[----:B------:R-:W-:Y:S02]  /*02d0*/  LEA R7, R7, R6, 0x5 ;  /* 0x0000000607077211 */ /* 0x000fe400078e28ff */
[----:B------:R-:W-:Y:S02]  /*02e0*/  ISETP.GE.AND P5, PT, R18, UR8, PT ;  /* 0x0000000812007c0c */ /* 0x000fe4000bfa6270 */
[----:B------:R-:W-:-:S02]  /*02f0*/  ISETP.GE.AND P6, PT, R20, UR8, PT ;  /* 0x0000000814007c0c */ /* 0x000fc4000bfc6270 */
[----:B------:R-:W-:Y:S02]  /*0300*/  ISETP.GE.AND P4, PT, R22, UR8, PT ;  /* 0x0000000816007c0c */ /* 0x000fe4000bf86270 */
[C---:B------:R-:W-:Y:S02]  /*0310*/  ISETP.GE.OR P5, PT, R7.reuse, UR9, P5 ;  /* 0x0000000907007c0c */ /* 0x040fe4000afa6670 */
[C---:B------:R-:W-:Y:S02]  /*0320*/  ISETP.GE.OR P6, PT, R7.reuse, UR9, P6 ;  /* 0x0000000907007c0c */ /* 0x040fe4000b7c6670 */
[----:B------:R-:W-:Y:S02]  /*0330*/  ISETP.GE.OR P4, PT, R7, UR9, P4 ;  /* 0x0000000907007c0c */ /* 0x000fe4000a786670 */
[----:B------:R-:W-:-:S07]  /*0340*/  LEA R0, R0, R3, 0x2 ;  /* 0x0000000300007211 */ /* 0x000fce00078e10ff */
[----:B------:R-:W0:Y:S08]  /*0350*/  @!P5 LDC.64 R8, c[0x0][0x380] ;  /* 0x0000e000ff08db82 */ /* 0x000e300000000a00 */
[----:B------:R-:W1:Y:S08]  /*0360*/  @!P6 LDC.64 R4, c[0x0][0x380] ;  /* 0x0000e000ff04eb82 */ /* 0x000e700000000a00 */
[----:B------:R-:W1:Y:S01]  /*0370*/  @!P4 LDC.64 R2, c[0x0][0x380] ;  /* 0x0000e000ff02cb82 */ /* 0x000e620000000a00 */
[C---:B------:R-:W-:Y:S01]  /*0380*/  IADD3 R6, PT, PT, R18.reuse, 0x18, RZ ;  /* 0x0000001812067810 */ /* 0x040fe20007ffe0ff */
[----:B------:R-:W-:-:S02]  /*0390*/  @!P5 IMAD R15, R18, UR9, R7 ;  /* 0x00000009120fdc24 */ /* 0x000fc4000f8e0207 */
[----:B------:R-:W-:Y:S02]  /*03a0*/  @!P4 IMAD R21, R22, UR9, R7 ;  /* 0x000000091615cc24 */ /* 0x000fe4000f8e0207 */
[----:B0-----:R-:W-:-:S04]  /*03b0*/  @!P5 IMAD.WIDE R8, R15, 0x4, R8 ;  /* 0x000000040f08d825 */ /* 0x001fc800078e0208 */
[----:B-1----:R-:W-:Y:S01]  /*03c0*/  @!P4 IMAD.WIDE R2, R21, 0x4, R2 ;  /* 0x000000041502c825 */ /* 0x002fe200078e0202 */
[----:B--2---:R-:W-:Y:S04]  /*03d0*/  @!P0 STS [R11], R10 ;  /* 0x0000000a0b008388 */ /* 0x004fe80000000800 */
[----:B-----5:R-:W-:Y:S04]  /*03e0*/  @!P3 STS [R11+0x420], R12 ;  /* 0x0004200c0b00b388 */ /* 0x020fe80000000800 */
[----:B---3--:R-:W-:Y:S04]  /*03f0*/  @!P2 STS [R11+0x840], R14 ;  /* 0x0008400e0b00a388 */ /* 0x008fe80000000800 */
[----:B----4-:R0:W-:Y:S01]  /*0400*/  @!P1 STS [R11+0xc60], R16 ;  /* 0x000c60100b009388 */ /* 0x0101e20000000800 */
[----:B------:R-:W-:Y:S06]  /*0410*/  BAR.SYNC.DEFER_BLOCKING 0x0 ;  /* 0x0000000000007b1d */ /* 0x000fec0000010000 */
[----:B------:R-:W1:Y:S04]  /*0420*/  @!P5 LDS R13, [R0] ;  /* 0x00000000000dd984 */ /* 0x000e680000000800 */
[----:B------:R-:W2:Y:S04]  /*0430*/  @!P6 LDS R17, [R0+0x20] ;  /* 0x000020000011e984 */ /* 0x000ea80000000800 */
[----:B------:R-:W3:Y:S01]  /*0440*/  @!P4 LDS R19, [R0+0x40] ;  /* 0x000040000013c984 */ /* 0x000ee20000000800 */
[----:B------:R-:W-:Y:S01]  /*0450*/  ISETP.GE.AND P0, PT, R6, UR8, PT ;  /* 0x0000000806007c0c */ /* 0x000fe2000bf06270 */
[----:B0-----:R-:W-:-:S03]  /*0460*/  @!P6 IMAD R11, R20, UR9, R7 ;  /* 0x00000009140bec24 */ /* 0x001fc6000f8e0207 */
[----:B------:R-:W-:Y:S01]  /*0470*/  ISETP.GE.OR P0, PT, R7, UR9, P0 ;  /* 0x0000000907007c0c */ /* 0x000fe20008706670 */
[----:B------:R-:W-:Y:S01]  /*0480*/  @!P6 IMAD.WIDE R4, R11, 0x4, R4 ;  /* 0x000000040b04e825 */ /* 0x000fe200078e0204 */
[----:B-1----:R0:W-:Y:S04]  /*0490*/  @!P5 STG.E desc[UR6][R8.64], R13 ;  /* 0x0000000d0800d986 */ /* 0x0021e8000c101906 */
[----:B--2---:R0:W-:Y:S04]  /*04a0*/  @!P6 STG.E desc[UR6][R4.64], R17 ;  /* 0x000000110400e986 */ /* 0x0041e8000c101906 */
[----:B---3--:R0:W-:Y:S03]  /*04b0*/  @!P4 STG.E desc[UR6][R2.64], R19 ;  /* 0x000000130200c986 */ /* 0x0081e6000c101906 */
[----:B------:R-:W-:Y:S05]  /*04c0*/  @P0 EXIT ;  /* 0x000000000000094d */ /* 0x000fea0003800000 */
[----:B0-----:R-:W0:Y:S01]  /*04d0*/  LDS R5, [R0+0x60] ;  /* 0x0000600000057984 */ /* 0x001e220000000800 */
[----:B------:R-:W1:Y:S01]  /*04e0*/  LDC.64 R2, c[0x0][0x380] ;  /* 0x0000e000ff027b82 */ /* 0x000e620000000a00 */
[----:B------:R-:W-:-:S04]  /*04f0*/  IMAD R7, R6, UR9, R7 ;  /* 0x0000000906077c24 */ /* 0x000fc8000f8e0207 */
[----:B-1----:R-:W-:-:S05]  /*0500*/  IMAD.WIDE R2, R7, 0x4, R2 ;  /* 0x0000000407027825 */ /* 0x002fca00078e0202 */
[----:B0-----:R-:W-:Y:S01]  /*0510*/  STG.E desc[UR6][R2.64], R5 ;  /* 0x0000000502007986 */ /* 0x001fe2000c101906 */
[----:B------:R-:W-:Y:S05]  /*0520*/  EXIT ;  /* 0x000000000000794d */ /* 0x000fea0003800000 */
.L_x_0:
[----:B------:R-:W-:-:S00]  /*0530*/  BRA `(.L_x_0) ;  /* 0xfffffffc00fc7947 */ /* 0x000fc0000383ffff */
[----:B------:R-:W-:-:S00]  /*0540*/  NOP ;  /* 0x0000000000007918 */ /* 0x000fc00000000000 */
        /* <DEDUP_REMOVED lines=11> */
.L_x_1:


//--------------------- .nv.shared._Z9transposePfS_ii --------------------------
	.section	.nv.shared._Z9transposePfS_ii,"aw",@nobits
	.sectionflags	@""
	.align	4
.nv.shared._Z9transposePfS_ii:
	.zero		5248


//--------------------- .nv.shared.reserved.0     --------------------------
	.section	.nv.shared.reserved.0,"aw",@nobits
	.weak		__nv_reservedSMEM_offset_0_alias
	.size		__nv_reservedSMEM_offset_0_alias, 0, 64
	.other		__nv_reservedSMEM_offset_0_alias,@"STO_CUDA_RESERVED_SHARED STV_DEFAULT"
__nv_reservedSMEM_offset_0_alias:
	.zero		0
	.zero		64


//--------------------- .nv.constant0._Z9transposePfS_ii --------------------------
	.section	.nv.constant0._Z9transposePfS_ii,"a",@progbits
	.sectionflags	@""
	.align	4
.nv.constant0._Z9transposePfS_ii:
	.zero		920


//--------------------- SYMBOLS --------------------------

	.type		.nv.reservedSmem.offset0,@object
	.size		.nv.reservedSmem.offset0,0x4
	.type		.nv.reservedSmem.cap,@object
	.size		.nv.reservedSmem.cap,0x4
